//
// Generated by NVIDIA NVVM Compiler
//
// Compiler Build ID: CL-36424714
// Cuda compilation tools, release 13.0, V13.0.88
// Based on NVVM 20.0.0
//

.version 9.0
.target sm_100
.address_size 64

	// .globl	_Z18fill_matrix_devicePii

.visible .entry _Z18fill_matrix_devicePii(
	.param .u64 .ptr .align 1 _Z18fill_matrix_devicePii_param_0,
	.param .u32 _Z18fill_matrix_devicePii_param_1
)
{
	.reg .b32 	%r<8>;
	.reg .b64 	%rd<5>;

	ld.param.u64 	%rd1, [_Z18fill_matrix_devicePii_param_0];
	ld.param.u32 	%r1, [_Z18fill_matrix_devicePii_param_1];
	cvta.to.global.u64 	%rd2, %rd1;
	mov.u32 	%r2, %ctaid.x;
	mov.u32 	%r3, %ctaid.y;
	mad.lo.s32 	%r4, %r3, %r2, %r3;
	add.s32 	%r5, %r2, %r4;
	add.s32 	%r6, %r5, 1;
	mad.lo.s32 	%r7, %r1, %r2, %r3;
	mul.wide.s32 	%rd3, %r7, 4;
	add.s64 	%rd4, %rd2, %rd3;
	st.global.u32 	[%rd4], %r6;
	ret;

}
	// .globl	_Z18matrix_mult_devicePiS_S_i
.visible .entry _Z18matrix_mult_devicePiS_S_i(
	.param .u64 .ptr .align 1 _Z18matrix_mult_devicePiS_S_i_param_0,
	.param .u64 .ptr .align 1 _Z18matrix_mult_devicePiS_S_i_param_1,
	.param .u64 .ptr .align 1 _Z18matrix_mult_devicePiS_S_i_param_2,
	.param .u32 _Z18matrix_mult_devicePiS_S_i_param_3
)
{
	.reg .pred 	%p<10>;
	.reg .b32 	%r<118>;
	.reg .b64 	%rd<65>;

	ld.param.u64 	%rd12, [_Z18matrix_mult_devicePiS_S_i_param_0];
	ld.param.u64 	%rd13, [_Z18matrix_mult_devicePiS_S_i_param_1];
	ld.param.u64 	%rd11, [_Z18matrix_mult_devicePiS_S_i_param_2];
	ld.param.u32 	%r44, [_Z18matrix_mult_devicePiS_S_i_param_3];
	cvta.to.global.u64 	%rd1, %rd13;
	cvta.to.global.u64 	%rd2, %rd12;
	mov.u32 	%r1, %ctaid.x;
	mov.u32 	%r45, %ctaid.y;
	mul.lo.s32 	%r2, %r44, %r45;
	setp.lt.s32 	%p1, %r44, 1;
	@%p1 bra 	$L__BB1_12;
	cvta.to.global.u64 	%rd14, %rd11;
	add.s32 	%r47, %r2, %r1;
	mul.wide.u32 	%rd15, %r47, 4;
	add.s64 	%rd3, %rd14, %rd15;
	ld.global.u32 	%r112, [%rd3];
	and.b32  	%r4, %r44, 7;
	setp.lt.u32 	%p2, %r44, 8;
	mov.b32 	%r115, 0;
	@%p2 bra 	$L__BB1_4;
	and.b32  	%r115, %r44, 2147483640;
	neg.s32 	%r110, %r115;
	add.s32 	%r109, %r1, %r44;
	shl.b32 	%r8, %r44, 3;
	shl.b32 	%r48, %r44, 1;
	add.s32 	%r108, %r1, %r48;
	mad.lo.s32 	%r107, %r44, 3, %r1;
	shl.b32 	%r49, %r44, 2;
	add.s32 	%r106, %r1, %r49;
	mad.lo.s32 	%r105, %r44, 5, %r1;
	mad.lo.s32 	%r104, %r44, 6, %r1;
	mad.lo.s32 	%r103, %r44, 7, %r1;
	mul.wide.u32 	%rd16, %r1, 4;
	add.s64 	%rd64, %rd1, %rd16;
	mul.wide.u32 	%rd5, %r8, 4;
	mul.wide.u32 	%rd17, %r2, 4;
	add.s64 	%rd18, %rd17, %rd2;
	add.s64 	%rd63, %rd18, 16;
$L__BB1_3:
	.pragma "nounroll";
	ld.global.u32 	%r50, [%rd63+-16];
	ld.global.u32 	%r51, [%rd64];
	mad.lo.s32 	%r52, %r51, %r50, %r112;
	st.global.u32 	[%rd3], %r52;
	ld.global.u32 	%r53, [%rd63+-12];
	mul.wide.u32 	%rd19, %r109, 4;
	add.s64 	%rd20, %rd1, %rd19;
	ld.global.u32 	%r54, [%rd20];
	mad.lo.s32 	%r55, %r54, %r53, %r52;
	st.global.u32 	[%rd3], %r55;
	ld.global.u32 	%r56, [%rd63+-8];
	mul.wide.u32 	%rd21, %r108, 4;
	add.s64 	%rd22, %rd1, %rd21;
	ld.global.u32 	%r57, [%rd22];
	mad.lo.s32 	%r58, %r57, %r56, %r55;
	st.global.u32 	[%rd3], %r58;
	ld.global.u32 	%r59, [%rd63+-4];
	mul.wide.u32 	%rd23, %r107, 4;
	add.s64 	%rd24, %rd1, %rd23;
	ld.global.u32 	%r60, [%rd24];
	mad.lo.s32 	%r61, %r60, %r59, %r58;
	st.global.u32 	[%rd3], %r61;
	ld.global.u32 	%r62, [%rd63];
	mul.wide.u32 	%rd25, %r106, 4;
	add.s64 	%rd26, %rd1, %rd25;
	ld.global.u32 	%r63, [%rd26];
	mad.lo.s32 	%r64, %r63, %r62, %r61;
	st.global.u32 	[%rd3], %r64;
	ld.global.u32 	%r65, [%rd63+4];
	mul.wide.u32 	%rd27, %r105, 4;
	add.s64 	%rd28, %rd1, %rd27;
	ld.global.u32 	%r66, [%rd28];
	mad.lo.s32 	%r67, %r66, %r65, %r64;
	st.global.u32 	[%rd3], %r67;
	ld.global.u32 	%r68, [%rd63+8];
	mul.wide.u32 	%rd29, %r104, 4;
	add.s64 	%rd30, %rd1, %rd29;
	ld.global.u32 	%r69, [%rd30];
	mad.lo.s32 	%r70, %r69, %r68, %r67;
	st.global.u32 	[%rd3], %r70;
	ld.global.u32 	%r71, [%rd63+12];
	mul.wide.u32 	%rd31, %r103, 4;
	add.s64 	%rd32, %rd1, %rd31;
	ld.global.u32 	%r72, [%rd32];
	mad.lo.s32 	%r112, %r72, %r71, %r70;
	st.global.u32 	[%rd3], %r112;
	add.s32 	%r110, %r110, 8;
	add.s32 	%r109, %r109, %r8;
	add.s32 	%r108, %r108, %r8;
	add.s32 	%r107, %r107, %r8;
	add.s32 	%r106, %r106, %r8;
	add.s32 	%r105, %r105, %r8;
	add.s32 	%r104, %r104, %r8;
	add.s32 	%r103, %r103, %r8;
	add.s64 	%rd64, %rd64, %rd5;
	add.s64 	%rd63, %rd63, 32;
	setp.ne.s32 	%p3, %r110, 0;
	@%p3 bra 	$L__BB1_3;
$L__BB1_4:
	setp.eq.s32 	%p4, %r4, 0;
	@%p4 bra 	$L__BB1_12;
	and.b32  	%r35, %r44, 3;
	setp.lt.u32 	%p5, %r4, 4;
	@%p5 bra 	$L__BB1_7;
	add.s32 	%r73, %r115, %r2;
	mul.wide.u32 	%rd33, %r73, 4;
	add.s64 	%rd34, %rd2, %rd33;
	ld.global.u32 	%r74, [%rd34];
	mad.lo.s32 	%r75, %r115, %r44, %r1;
	mul.wide.u32 	%rd35, %r75, 4;
	add.s64 	%rd36, %rd1, %rd35;
	ld.global.u32 	%r76, [%rd36];
	mad.lo.s32 	%r77, %r76, %r74, %r112;
	st.global.u32 	[%rd3], %r77;
	cvt.u64.u32 	%rd37, %r2;
	cvt.u64.u32 	%rd38, %r115;
	add.s64 	%rd39, %rd38, %rd37;
	shl.b64 	%rd40, %rd39, 2;
	add.s64 	%rd41, %rd2, %rd40;
	ld.global.u32 	%r78, [%rd41+4];
	add.s32 	%r79, %r75, %r44;
	mul.wide.u32 	%rd42, %r79, 4;
	add.s64 	%rd43, %rd1, %rd42;
	ld.global.u32 	%r80, [%rd43];
	mad.lo.s32 	%r81, %r80, %r78, %r77;
	st.global.u32 	[%rd3], %r81;
	ld.global.u32 	%r82, [%rd41+8];
	add.s32 	%r83, %r79, %r44;
	mul.wide.u32 	%rd44, %r83, 4;
	add.s64 	%rd45, %rd1, %rd44;
	ld.global.u32 	%r84, [%rd45];
	mad.lo.s32 	%r85, %r84, %r82, %r81;
	st.global.u32 	[%rd3], %r85;
	ld.global.u32 	%r86, [%rd41+12];
	add.s32 	%r87, %r83, %r44;
	mul.wide.u32 	%rd46, %r87, 4;
	add.s64 	%rd47, %rd1, %rd46;
	ld.global.u32 	%r88, [%rd47];
	mad.lo.s32 	%r112, %r88, %r86, %r85;
	st.global.u32 	[%rd3], %r112;
	add.s32 	%r115, %r115, 4;
$L__BB1_7:
	setp.eq.s32 	%p6, %r35, 0;
	@%p6 bra 	$L__BB1_12;
	setp.eq.s32 	%p7, %r35, 1;
	@%p7 bra 	$L__BB1_10;
	add.s32 	%r89, %r115, %r2;
	mul.wide.u32 	%rd48, %r89, 4;
	add.s64 	%rd49, %rd2, %rd48;
	ld.global.u32 	%r90, [%rd49];
	mad.lo.s32 	%r91, %r115, %r44, %r1;
	mul.wide.u32 	%rd50, %r91, 4;
	add.s64 	%rd51, %rd1, %rd50;
	ld.global.u32 	%r92, [%rd51];
	mad.lo.s32 	%r93, %r92, %r90, %r112;
	st.global.u32 	[%rd3], %r93;
	cvt.u64.u32 	%rd52, %r2;
	cvt.u64.u32 	%rd53, %r115;
	add.s64 	%rd54, %rd53, %rd52;
	shl.b64 	%rd55, %rd54, 2;
	add.s64 	%rd56, %rd2, %rd55;
	ld.global.u32 	%r94, [%rd56+4];
	add.s32 	%r95, %r91, %r44;
	mul.wide.u32 	%rd57, %r95, 4;
	add.s64 	%rd58, %rd1, %rd57;
	ld.global.u32 	%r96, [%rd58];
	mad.lo.s32 	%r112, %r96, %r94, %r93;
	st.global.u32 	[%rd3], %r112;
	add.s32 	%r115, %r115, 2;
$L__BB1_10:
	and.b32  	%r97, %r44, 1;
	setp.eq.b32 	%p8, %r97, 1;
	not.pred 	%p9, %p8;
	@%p9 bra 	$L__BB1_12;
	add.s32 	%r98, %r115, %r2;
	mul.wide.u32 	%rd59, %r98, 4;
	add.s64 	%rd60, %rd2, %rd59;
	ld.global.u32 	%r99, [%rd60];
	mad.lo.s32 	%r100, %r115, %r44, %r1;
	mul.wide.u32 	%rd61, %r100, 4;
	add.s64 	%rd62, %rd1, %rd61;
	ld.global.u32 	%r101, [%rd62];
	mad.lo.s32 	%r102, %r101, %r99, %r112;
	st.global.u32 	[%rd3], %r102;
$L__BB1_12:
	ret;

}


// ===== COMPILED SASS (sm_100) =====

	.target	sm_100

	.elftype	@"ET_EXEC"


//--------------------- .note.nv.tkinfo           --------------------------
	.section	.note.nv.tkinfo,"",@"SHT_NOTE"
	.sectionflags	@"SHF_NOTE_NV_TKINFO"
	.tkinfo
        /*0018*/ 	.word	0x00000002
        /*0030*/ 	.string	""
        /*0030*/ 	.string	"ptxas"
        /*0030*/ 	.string	"Cuda compilation tools, release 13.0, V13.0.88"
        /*0030*/ 	.string	"Build cuda_13.0.r13.0/compiler.36424714_0"
        /*0030*/ 	.string	"-arch sm_100 -m 64 "



//--------------------- .note.nv.cuinfo           --------------------------
	.section	.note.nv.cuinfo,"",@"SHT_NOTE"
	.sectionflags	@"SHF_NOTE_NV_CUINFO"
        /*0018*/ 	.short	0x0002
        /*001a*/ 	.short	0x0064
        /*001c*/ 	.short	0x0082
	.zero		2


//--------------------- .nv.info                  --------------------------
	.section	.nv.info,"",@"SHT_CUDA_INFO"
	.align	4


	//----- nvinfo : EIATTR_REGCOUNT
	.align		4
        /*0000*/ 	.byte	0x04, 0x2f
        /*0002*/ 	.short	(.L_1 - .L_0)
	.align		4
.L_0:
        /*0004*/ 	.word	index@(_Z18fill_matrix_devicePii)
        /*0008*/ 	.word	0x0000000a


	//----- nvinfo : EIATTR_FRAME_SIZE
	.align		4
.L_1:
        /*000c*/ 	.byte	0x04, 0x11
        /*000e*/ 	.short	(.L_3 - .L_2)
	.align		4
.L_2:
        /*0010*/ 	.word	index@(_Z18fill_matrix_devicePii)
        /*0014*/ 	.word	0x00000000


	//----- nvinfo : EIATTR_REGCOUNT
	.align		4
.L_3:
        /*0018*/ 	.byte	0x04, 0x2f
        /*001a*/ 	.short	(.L_5 - .L_4)
	.align		4
.L_4:
        /*001c*/ 	.word	index@(_Z18matrix_mult_devicePiS_S_i)
        /*0020*/ 	.word	0x00000020


	//----- nvinfo : EIATTR_FRAME_SIZE
	.align		4
.L_5:
        /*0024*/ 	.byte	0x04, 0x11
        /*0026*/ 	.short	(.L_7 - .L_6)
	.align		4
.L_6:
        /*0028*/ 	.word	index@(_Z18matrix_mult_devicePiS_S_i)
        /*002c*/ 	.word	0x00000000


	//----- nvinfo : EIATTR_MIN_STACK_SIZE
	.align		4
.L_7:
        /*0030*/ 	.byte	0x04, 0x12
        /*0032*/ 	.short	(.L_9 - .L_8)
	.align		4
.L_8:
        /*0034*/ 	.word	index@(_Z18matrix_mult_devicePiS_S_i)
        /*0038*/ 	.word	0x00000000


	//----- nvinfo : EIATTR_MIN_STACK_SIZE
	.align		4
.L_9:
        /*003c*/ 	.byte	0x04, 0x12
        /*003e*/ 	.short	(.L_11 - .L_10)
	.align		4
.L_10:
        /*0040*/ 	.word	index@(_Z18fill_matrix_devicePii)
        /*0044*/ 	.word	0x00000000
.L_11:


//--------------------- .nv.compat                --------------------------
	.section	.nv.compat,"",@"SHT_CUDA_COMPAT_INFO"
	.align	4
        /*0000*/ 	.byte	0x02, 0x09, 0x00, 0x00, 0x02, 0x02, 0x01, 0x00, 0x02, 0x05, 0x05, 0x00, 0x03, 0x07, 0x01, 0x01
        /*0010*/ 	.byte	0x02, 0x03, 0x00, 0x00, 0x02, 0x06, 0x01, 0x00, 0x04, 0x0b, 0x08, 0x00, 0x09, 0x00, 0x00, 0x00
        /*0020*/ 	.byte	0x00, 0x00, 0x00, 0x00


//--------------------- .nv.info._Z18matrix_mult_devicePiS_S_i --------------------------
	.section	.nv.info._Z18matrix_mult_devicePiS_S_i,"",@"SHT_CUDA_INFO"
	.sectionflags	@""
	.align	4


	//----- nvinfo : EIATTR_CUDA_API_VERSION
	.align		4
        /*0000*/ 	.byte	0x04, 0x37
        /*0002*/ 	.short	(.L_13 - .L_12)
.L_12:
        /*0004*/ 	.word	0x00000082


	//----- nvinfo : EIATTR_KPARAM_INFO
	.align		4
.L_13:
        /*0008*/ 	.byte	0x04, 0x17
        /*000a*/ 	.short	(.L_15 - .L_14)
.L_14:
        /*000c*/ 	.word	0x00000000
        /*0010*/ 	.short	0x0003
        /*0012*/ 	.short	0x0018
        /*0014*/ 	.byte	0x00, 0xf0, 0x11, 0x00


	//----- nvinfo : EIATTR_KPARAM_INFO
	.align		4
.L_15:
        /*0018*/ 	.byte	0x04, 0x17
        /*001a*/ 	.short	(.L_17 - .L_16)
.L_16:
        /*001c*/ 	.word	0x00000000
        /*0020*/ 	.short	0x0002
        /*0022*/ 	.short	0x0010
        /*0024*/ 	.byte	0x00, 0xf5, 0x21, 0x00


	//----- nvinfo : EIATTR_KPARAM_INFO
	.align		4
.L_17:
        /*0028*/ 	.byte	0x04, 0x17
        /*002a*/ 	.short	(.L_19 - .L_18)
.L_18:
        /*002c*/ 	.word	0x00000000
        /*0030*/ 	.short	0x0001
        /*0032*/ 	.short	0x0008
        /*0034*/ 	.byte	0x00, 0xf5, 0x21, 0x00


	//----- nvinfo : EIATTR_KPARAM_INFO
	.align		4
.L_19:
        /*0038*/ 	.byte	0x04, 0x17
        /*003a*/ 	.short	(.L_21 - .L_20)
.L_20:
        /*003c*/ 	.word	0x00000000
        /*0040*/ 	.short	0x0000
        /*0042*/ 	.short	0x0000
        /*0044*/ 	.byte	0x00, 0xf5, 0x21, 0x00


	//----- nvinfo : EIATTR_SPARSE_MMA_MASK
	.align		4
.L_21:
        /*0048*/ 	.byte	0x03, 0x50
        /*004a*/ 	.short	0x0000


	//----- nvinfo : EIATTR_MAXREG_COUNT
	.align		4
        /*004c*/ 	.byte	0x03, 0x1b
        /*004e*/ 	.short	0x00ff


	//----- nvinfo : EIATTR_MERCURY_ISA_VERSION
	.align		4
        /*0050*/ 	.byte	0x03, 0x5f
        /*0052*/ 	.short	0x0101


	//----- nvinfo : EIATTR_VRC_CTA_INIT_COUNT
	.align		4
        /*0054*/ 	.byte	0x02, 0x4a
	.zero		1
	.zero		1


	//----- nvinfo : EIATTR_EXIT_INSTR_OFFSETS
	.align		4
        /*0058*/ 	.byte	0x04, 0x1c
        /*005a*/ 	.short	(.L_23 - .L_22)


	//   ....[0]....
.L_22:
        /*005c*/ 	.word	0x00000030


	//   ....[1]....
        /*0060*/ 	.word	0x00000570


	//   ....[2]....
        /*0064*/ 	.word	0x000007e0


	//   ....[3]....
        /*0068*/ 	.word	0x00000990


	//   ....[4]....
        /*006c*/ 	.word	0x00000a40


	//----- nvinfo : EIATTR_CBANK_PARAM_SIZE
	.align		4
.L_23:
        /*0070*/ 	.byte	0x03, 0x19
        /*0072*/ 	.short	0x001c


	//----- nvinfo : EIATTR_PARAM_CBANK
	.align		4
        /*0074*/ 	.byte	0x04, 0x0a
        /*0076*/ 	.short	(.L_25 - .L_24)
	.align		4
.L_24:
        /*0078*/ 	.word	index@(.nv.constant0._Z18matrix_mult_devicePiS_S_i)
        /*007c*/ 	.short	0x0380
        /*007e*/ 	.short	0x001c


	//----- nvinfo : EIATTR_SW_WAR
	.align		4
.L_25:
        /*0080*/ 	.byte	0x04, 0x36
        /*0082*/ 	.short	(.L_27 - .L_26)
.L_26:
        /*0084*/ 	.word	0x00000008
.L_27:


//--------------------- .nv.info._Z18fill_matrix_devicePii --------------------------
	.section	.nv.info._Z18fill_matrix_devicePii,"",@"SHT_CUDA_INFO"
	.sectionflags	@""
	.align	4


	//----- nvinfo : EIATTR_CUDA_API_VERSION
	.align		4
        /*0000*/ 	.byte	0x04, 0x37
        /*0002*/ 	.short	(.L_29 - .L_28)
.L_28:
        /*0004*/ 	.word	0x00000082


	//----- nvinfo : EIATTR_KPARAM_INFO
	.align		4
.L_29:
        /*0008*/ 	.byte	0x04, 0x17
        /*000a*/ 	.short	(.L_31 - .L_30)
.L_30:
        /*000c*/ 	.word	0x00000000
        /*0010*/ 	.short	0x0001
        /*0012*/ 	.short	0x0008
        /*0014*/ 	.byte	0x00, 0xf0, 0x11, 0x00


	//----- nvinfo : EIATTR_KPARAM_INFO
	.align		4
.L_31:
        /*0018*/ 	.byte	0x04, 0x17
        /*001a*/ 	.short	(.L_33 - .L_32)
.L_32:
        /*001c*/ 	.word	0x00000000
        /*0020*/ 	.short	0x0000
        /*0022*/ 	.short	0x0000
        /*0024*/ 	.byte	0x00, 0xf5, 0x21, 0x00


	//----- nvinfo : EIATTR_SPARSE_MMA_MASK
	.align		4
.L_33:
        /*0028*/ 	.byte	0x03, 0x50
        /*002a*/ 	.short	0x0000


	//----- nvinfo : EIATTR_MAXREG_COUNT
	.align		4
        /*002c*/ 	.byte	0x03, 0x1b
        /*002e*/ 	.short	0x00ff


	//----- nvinfo : EIATTR_MERCURY_ISA_VERSION
	.align		4
        /*0030*/ 	.byte	0x03, 0x5f
        /*0032*/ 	.short	0x0101


	//----- nvinfo : EIATTR_VRC_CTA_INIT_COUNT
	.align		4
        /*0034*/ 	.byte	0x02, 0x4a
	.zero		1
	.zero		1


	//----- nvinfo : EIATTR_EXIT_INSTR_OFFSETS
	.align		4
        /*0038*/ 	.byte	0x04, 0x1c
        /*003a*/ 	.short	(.L_35 - .L_34)


	//   ....[0]....
.L_34:
        /*003c*/ 	.word	0x000000b0


	//----- nvinfo : EIATTR_CBANK_PARAM_SIZE
	.align		4
.L_35:
        /*0040*/ 	.byte	0x03, 0x19
        /*0042*/ 	.short	0x000c


	//----- nvinfo : EIATTR_PARAM_CBANK
	.align		4
        /*0044*/ 	.byte	0x04, 0x0a
        /*0046*/ 	.short	(.L_37 - .L_36)
	.align		4
.L_36:
        /*0048*/ 	.word	index@(.nv.constant0._Z18fill_matrix_devicePii)
        /*004c*/ 	.short	0x0380
        /*004e*/ 	.short	0x000c


	//----- nvinfo : EIATTR_SW_WAR
	.align		4
.L_37:
        /*0050*/ 	.byte	0x04, 0x36
        /*0052*/ 	.short	(.L_39 - .L_38)
.L_38:
        /*0054*/ 	.word	0x00000008
.L_39:


//--------------------- .nv.callgraph             --------------------------
	.section	.nv.callgraph,"",@"SHT_CUDA_CALLGRAPH"
	.align	4
	.sectionentsize	8
	.align		4
        /*0000*/ 	.word	0x00000000
	.align		4
        /*0004*/ 	.word	0xffffffff
	.align		4
        /*0008*/ 	.word	0x00000000
	.align		4
        /*000c*/ 	.word	0xfffffffe
	.align		4
        /*0010*/ 	.word	0x00000000
	.align		4
        /*0014*/ 	.word	0xfffffffd
	.align		4
        /*0018*/ 	.word	0x00000000
	.align		4
        /*001c*/ 	.word	0xfffffffc


//--------------------- .text._Z18matrix_mult_devicePiS_S_i --------------------------
	.section	.text._Z18matrix_mult_devicePiS_S_i,"ax",@progbits
	.align	128
        .global         _Z18matrix_mult_devicePiS_S_i
        .type           _Z18matrix_mult_devicePiS_S_i,@function
        .size           _Z18matrix_mult_devicePiS_S_i,(.L_x_6 - _Z18matrix_mult_devicePiS_S_i)
        .other          _Z18matrix_mult_devicePiS_S_i,@"STO_CUDA_ENTRY STV_DEFAULT"
_Z18matrix_mult_devicePiS_S_i:
.text._Z18matrix_mult_devicePiS_S_i:
[----:B------:R-:W-:Y:S08]  /*0000*/  LDC R1, c[0x0][0x37c] ;  /* 0x0000df00ff017b82 */ /* 0x000ff00000000800 */
[----:B------:R-:W0:Y:S02]  /*0010*/  LDC R0, c[0x0][0x398] ;  /* 0x0000e600ff007b82 */ /* 0x000e240000000800 */
[----:B0-----:R-:W-:-:S13]  /*0020*/  ISETP.GE.AND P0, PT, R0, 0x1, PT ;  /* 0x000000010000780c */ /* 0x001fda0003f06270 */
[----:B------:R-:W-:Y:S05]  /*0030*/  @!P0 EXIT ;  /* 0x000000000000894d */ /* 0x000fea0003800000 */
[----:B------:R-:W0:Y:S01]  /*0040*/  S2R R5, SR_CTAID.Y ;  /* 0x0000000000057919 */ /* 0x000e220000002600 */
[----:B------:R-:W1:Y:S01]  /*0050*/  LDC.64 R10, c[0x0][0x390] ;  /* 0x0000e400ff0a7b82 */ /* 0x000e620000000a00 */
[----:B------:R-:W2:Y:S01]  /*0060*/  LDCU.64 UR4, c[0x0][0x358] ;  /* 0x00006b00ff0477ac */ /* 0x000ea20008000a00 */
[C---:B------:R-:W-:Y:S01]  /*0070*/  ISETP.GE.U32.AND P1, PT, R0.reuse, 0x8, PT ;  /* 0x000000080000780c */ /* 0x040fe20003f26070 */
[----:B------:R-:W3:Y:S01]  /*0080*/  S2R R3, SR_CTAID.X ;  /* 0x0000000000037919 */ /* 0x000ee20000002500 */
[----:B------:R-:W-:-:S04]  /*0090*/  LOP3.LUT R4, R0, 0x7, RZ, 0xc0, !PT ;  /* 0x0000000700047812 */ /* 0x000fc800078ec0ff */
[----:B------:R-:W-:Y:S01]  /*00a0*/  ISETP.NE.AND P0, PT, R4, RZ, PT ;  /* 0x000000ff0400720c */ /* 0x000fe20003f05270 */
[----:B0-----:R-:W-:-:S05]  /*00b0*/  IMAD R2, R5, R0, RZ ;  /* 0x0000000005027224 */ /* 0x001fca00078e02ff */
[----:B---3--:R-:W-:-:S05]  /*00c0*/  IADD3 R5, PT, PT, R2, R3, RZ ;  /* 0x0000000302057210 */ /* 0x008fca0007ffe0ff */
[----:B-1----:R-:W-:-:S04]  /*00d0*/  IMAD.WIDE.U32 R10, R5, 0x4, R10 ;  /* 0x00000004050a7825 */ /* 0x002fc800078e000a */
[----:B------:R-:W-:Y:S01]  /*00e0*/  HFMA2 R5, -RZ, RZ, 0, 0 ;  /* 0x00000000ff057431 */ /* 0x000fe200000001ff */
[----:B--2---:R0:W5:Y:S01]  /*00f0*/  LDG.E R19, desc[UR4][R10.64] ;  /* 0x000000040a137981 */ /* 0x004162000c1e1900 */
[----:B------:R-:W-:Y:S05]  /*0100*/  @!P1 BRA `(.L_x_0) ;  /* 0x0000000400189947 */ /* 0x000fea0003800000 */
[----:B------:R-:W1:Y:S01]  /*0110*/  LDC.64 R6, c[0x0][0x380] ;  /* 0x0000e000ff067b82 */ /* 0x000e620000000a00 */
[C---:B------:R-:W-:Y:S01]  /*0120*/  LOP3.LUT R5, R0.reuse, 0x7ffffff8, RZ, 0xc0, !PT ;  /* 0x7ffffff800057812 */ /* 0x040fe200078ec0ff */
[C-C-:B------:R-:W-:Y:S01]  /*0130*/  IMAD R24, R0.reuse, 0x3, R3.reuse ;  /* 0x0000000300187824 */ /* 0x140fe200078e0203 */
[C---:B------:R-:W-:Y:S01]  /*0140*/  SHF.L.U32 R9, R0.reuse, 0x3, RZ ;  /* 0x0000000300097819 */ /* 0x040fe200000006ff */
[C-C-:B------:R-:W-:Y:S01]  /*0150*/  IMAD R26, R0.reuse, 0x5, R3.reuse ;  /* 0x00000005001a7824 */ /* 0x140fe200078e0203 */
[CC--:B------:R-:W-:Y:S01]  /*0160*/  LEA R8, R0.reuse, R3.reuse, 0x1 ;  /* 0x0000000300087211 */ /* 0x0c0fe200078e08ff */
[C-C-:B------:R-:W-:Y:S01]  /*0170*/  IMAD R27, R0.reuse, 0x6, R3.reuse ;  /* 0x00000006001b7824 */ /* 0x140fe200078e0203 */
[C---:B------:R-:W-:Y:S01]  /*0180*/  LEA R25, R0.reuse, R3, 0x2 ;  /* 0x0000000300197211 */ /* 0x040fe200078e10ff */
[----:B------:R-:W2:Y:S01]  /*0190*/  LDC.64 R14, c[0x0][0x388] ;  /* 0x0000e200ff0e7b82 */ /* 0x000ea20000000a00 */
[----:B------:R-:W-:Y:S02]  /*01a0*/  IMAD R28, R0, 0x7, R3 ;  /* 0x00000007001c7824 */ /* 0x000fe400078e0203 */
[----:B-1----:R-:W-:-:S03]  /*01b0*/  IMAD.WIDE.U32 R6, R2, 0x4, R6 ;  /* 0x0000000402067825 */ /* 0x002fc600078e0006 */
[----:B------:R-:W-:Y:S02]  /*01c0*/  IADD3 R29, P1, PT, R6, 0x10, RZ ;  /* 0x00000010061d7810 */ /* 0x000fe40007f3e0ff */
[----:B------:R-:W-:Y:S01]  /*01d0*/  IADD3 R6, PT, PT, -R5, RZ, RZ ;  /* 0x000000ff05067210 */ /* 0x000fe20007ffe1ff */
[C---:B--2---:R-:W-:Y:S01]  /*01e0*/  IMAD.WIDE.U32 R16, R3.reuse, 0x4, R14 ;  /* 0x0000000403107825 */ /* 0x044fe200078e000e */
[----:B------:R-:W-:Y:S02]  /*01f0*/  IADD3.X R18, PT, PT, RZ, R7, RZ, P1, !PT ;  /* 0x00000007ff127210 */ /* 0x000fe40000ffe4ff */
[----:B------:R-:W-:-:S07]  /*0200*/  IADD3 R7, PT, PT, R3, R0, RZ ;  /* 0x0000000003077210 */ /* 0x000fce0007ffe0ff */
.L_x_1:
[----:B------:R-:W-:Y:S01]  /*0210*/  MOV R12, R29 ;  /* 0x0000001d000c7202 */ /* 0x000fe20000000f00 */
[----:B------:R-:W-:Y:S01]  /*0220*/  IMAD.MOV.U32 R13, RZ, RZ, R18 ;  /* 0x000000ffff0d7224 */ /* 0x000fe200078e0012 */
[----:B------:R-:W2:Y:S04]  /*0230*/  LDG.E R20, desc[UR4][R16.64] ;  /* 0x0000000410147981 */ /* 0x000ea8000c1e1900 */
[----:B------:R-:W2:Y:S01]  /*0240*/  LDG.E R18, desc[UR4][R12.64+-0x10] ;  /* 0xfffff0040c127981 */ /* 0x000ea2000c1e1900 */
[----:B------:R-:W-:-:S04]  /*0250*/  IMAD.WIDE.U32 R22, R7, 0x4, R14 ;  /* 0x0000000407167825 */ /* 0x000fc800078e000e */
[----:B--2--5:R-:W-:-:S05]  /*0260*/  IMAD R29, R18, R20, R19 ;  /* 0x00000014121d7224 */ /* 0x024fca00078e0213 */
[----:B-1----:R1:W-:Y:S04]  /*0270*/  STG.E desc[UR4][R10.64], R29 ;  /* 0x0000001d0a007986 */ /* 0x0023e8000c101904 */
[----:B------:R-:W1:Y:S04]  /*0280*/  LDG.E R22, desc[UR4][R22.64] ;  /* 0x0000000416167981 */ /* 0x000e68000c1e1900 */
[----:B------:R-:W1:Y:S02]  /*0290*/  LDG.E R18, desc[UR4][R12.64+-0xc] ;  /* 0xfffff4040c127981 */ /* 0x000e64000c1e1900 */
[----:B-1----:R-:W-:-:S02]  /*02a0*/  IMAD R29, R18, R22, R29 ;  /* 0x00000016121d7224 */ /* 0x002fc400078e021d */
[----:B------:R-:W-:-:S03]  /*02b0*/  IMAD.WIDE.U32 R18, R8, 0x4, R14 ;  /* 0x0000000408127825 */ /* 0x000fc600078e000e */
[----:B------:R1:W-:Y:S04]  /*02c0*/  STG.E desc[UR4][R10.64], R29 ;  /* 0x0000001d0a007986 */ /* 0x0003e8000c101904 */
[----:B------:R-:W2:Y:S04]  /*02d0*/  LDG.E R18, desc[UR4][R18.64] ;  /* 0x0000000412127981 */ /* 0x000ea8000c1e1900 */
[----:B------:R-:W2:Y:S02]  /*02e0*/  LDG.E R20, desc[UR4][R12.64+-0x8] ;  /* 0xfffff8040c147981 */ /* 0x000ea4000c1e1900 */
[----:B--2---:R-:W-:-:S02]  /*02f0*/  IMAD R19, R20, R18, R29 ;  /* 0x0000001214137224 */ /* 0x004fc400078e021d */
[----:B------:R-:W-:-:S03]  /*0300*/  IMAD.WIDE.U32 R20, R24, 0x4, R14 ;  /* 0x0000000418147825 */ /* 0x000fc600078e000e */
[----:B------:R-:W-:Y:S04]  /*0310*/  STG.E desc[UR4][R10.64], R19 ;  /* 0x000000130a007986 */ /* 0x000fe8000c101904 */
[----:B------:R-:W1:Y:S04]  /*0320*/  LDG.E R20, desc[UR4][R20.64] ;  /* 0x0000000414147981 */ /* 0x000e68000c1e1900 */
[----:B------:R-:W1:Y:S02]  /*0330*/  LDG.E R22, desc[UR4][R12.64+-0x4] ;  /* 0xfffffc040c167981 */ /* 0x000e64000c1e1900 */
[----:B-1----:R-:W-:-:S02]  /*0340*/  IMAD R29, R22, R20, R19 ;  /* 0x00000014161d7224 */ /* 0x002fc400078e0213 */
[----:B------:R-:W-:-:S03]  /*0350*/  IMAD.WIDE.U32 R22, R25, 0x4, R14 ;  /* 0x0000000419167825 */ /* 0x000fc600078e000e */
[----:B------:R1:W-:Y:S04]  /*0360*/  STG.E desc[UR4][R10.64], R29 ;  /* 0x0000001d0a007986 */ /* 0x0003e8000c101904 */
        /* <DEDUP_REMOVED lines=9> */
[----:B------:R2:W-:Y:S04]  /*0400*/  STG.E desc[UR4][R10.64], R18 ;  /* 0x000000120a007986 */ /* 0x0005e8000c101904 */
[----:B------:R-:W3:Y:S04]  /*0410*/  LDG.E R20, desc[UR4][R20.64] ;  /* 0x0000000414147981 */ /* 0x000ee8000c1e1900 */
[----:B------:R-:W3:Y:S01]  /*0420*/  LDG.E R23, desc[UR4][R12.64+0x8] ;  /* 0x000008040c177981 */ /* 0x000ee2000c1e1900 */
[----:B-1----:R-:W-:Y:S02]  /*0430*/  IADD3 R29, P1, PT, R12, 0x20, RZ ;  /* 0x000000200c1d7810 */ /* 0x002fe40007f3e0ff */
[----:B------:R-:W-:Y:S01]  /*0440*/  IADD3 R6, PT, PT, R6, 0x8, RZ ;  /* 0x0000000806067810 */ /* 0x000fe20007ffe0ff */
[----:B---3--:R-:W-:-:S02]  /*0450*/  IMAD R21, R23, R20, R18 ;  /* 0x0000001417157224 */ /* 0x008fc400078e0212 */
[----:B------:R-:W-:-:S03]  /*0460*/  IMAD.WIDE.U32 R22, R28, 0x4, R14 ;  /* 0x000000041c167825 */ /* 0x000fc600078e000e */
[----:B------:R1:W-:Y:S04]  /*0470*/  STG.E desc[UR4][R10.64], R21 ;  /* 0x000000150a007986 */ /* 0x0003e8000c101904 */
[----:B------:R-:W3:Y:S04]  /*0480*/  LDG.E R22, desc[UR4][R22.64] ;  /* 0x0000000416167981 */ /* 0x000ee8000c1e1900 */
[----:B------:R-:W3:Y:S01]  /*0490*/  LDG.E R19, desc[UR4][R12.64+0xc] ;  /* 0x00000c040c137981 */ /* 0x000ee2000c1e1900 */
[----:B--2---:R-:W-:Y:S01]  /*04a0*/  IADD3.X R18, PT, PT, RZ, R13, RZ, P1, !PT ;  /* 0x0000000dff127210 */ /* 0x004fe20000ffe4ff */
[C---:B------:R-:W-:Y:S01]  /*04b0*/  IMAD.IADD R26, R9.reuse, 0x1, R26 ;  /* 0x00000001091a7824 */ /* 0x040fe200078e021a */
[----:B------:R-:W-:Y:S01]  /*04c0*/  ISETP.NE.AND P1, PT, R6, RZ, PT ;  /* 0x000000ff0600720c */ /* 0x000fe20003f25270 */
[C---:B------:R-:W-:Y:S01]  /*04d0*/  IMAD.WIDE.U32 R16, R9.reuse, 0x4, R16 ;  /* 0x0000000409107825 */ /* 0x040fe200078e0010 */
[----:B------:R-:W-:-:S02]  /*04e0*/  IADD3 R7, PT, PT, R9, R7, RZ ;  /* 0x0000000709077210 */ /* 0x000fc40007ffe0ff */
[C---:B------:R-:W-:Y:S02]  /*04f0*/  IADD3 R8, PT, PT, R9.reuse, R8, RZ ;  /* 0x0000000809087210 */ /* 0x040fe40007ffe0ff */
[C---:B------:R-:W-:Y:S02]  /*0500*/  IADD3 R24, PT, PT, R9.reuse, R24, RZ ;  /* 0x0000001809187210 */ /* 0x040fe40007ffe0ff */
[C---:B------:R-:W-:Y:S02]  /*0510*/  IADD3 R25, PT, PT, R9.reuse, R25, RZ ;  /* 0x0000001909197210 */ /* 0x040fe40007ffe0ff */
[C---:B------:R-:W-:Y:S02]  /*0520*/  IADD3 R27, PT, PT, R9.reuse, R27, RZ ;  /* 0x0000001b091b7210 */ /* 0x040fe40007ffe0ff */
[----:B------:R-:W-:Y:S01]  /*0530*/  IADD3 R28, PT, PT, R9, R28, RZ ;  /* 0x0000001c091c7210 */ /* 0x000fe20007ffe0ff */
[----:B---3--:R-:W-:-:S05]  /*0540*/  IMAD R19, R19, R22, R21 ;  /* 0x0000001613137224 */ /* 0x008fca00078e0215 */
[----:B------:R1:W-:Y:S01]  /*0550*/  STG.E desc[UR4][R10.64], R19 ;  /* 0x000000130a007986 */ /* 0x0003e2000c101904 */
[----:B------:R-:W-:Y:S05]  /*0560*/  @P1 BRA `(.L_x_1) ;  /* 0xfffffffc00281947 */ /* 0x000fea000383ffff */
.L_x_0:
[----:B------:R-:W-:Y:S05]  /*0570*/  @!P0 EXIT ;  /* 0x000000000000894d */ /* 0x000fea0003800000 */
[----:B------:R-:W-:Y:S02]  /*0580*/  ISETP.GE.U32.AND P1, PT, R4, 0x4, PT ;  /* 0x000000040400780c */ /* 0x000fe40003f26070 */
[----:B------:R-:W-:-:S04]  /*0590*/  LOP3.LUT R18, R0, 0x3, RZ, 0xc0, !PT ;  /* 0x0000000300127812 */ /* 0x000fc800078ec0ff */
[----:B------:R-:W-:-:S07]  /*05a0*/  ISETP.NE.AND P0, PT, R18, RZ, PT ;  /* 0x000000ff1200720c */ /* 0x000fce0003f05270 */
[----:B------:R-:W-:Y:S06]  /*05b0*/  @!P1 BRA `(.L_x_2) ;  /* 0x0000000000889947 */ /* 0x000fec0003800000 */
[----:B------:R-:W2:Y:S01]  /*05c0*/  LDC.64 R12, c[0x0][0x380] ;  /* 0x0000e000ff0c7b82 */ /* 0x000ea20000000a00 */
[----:B------:R-:W-:Y:S01]  /*05d0*/  IADD3 R9, PT, PT, R2, R5, RZ ;  /* 0x0000000502097210 */ /* 0x000fe20007ffe0ff */
[----:B------:R-:W-:-:S06]  /*05e0*/  IMAD R17, R5, R0, R3 ;  /* 0x0000000005117224 */ /* 0x000fcc00078e0203 */
[----:B------:R-:W3:Y:S01]  /*05f0*/  LDC.64 R6, c[0x0][0x388] ;  /* 0x0000e200ff067b82 */ /* 0x000ee20000000a00 */
[----:B--2---:R-:W-:-:S07]  /*0600*/  IMAD.WIDE.U32 R12, R9, 0x4, R12 ;  /* 0x00000004090c7825 */ /* 0x004fce00078e000c */
[----:B------:R-:W2:Y:S01]  /*0610*/  LDC.64 R8, c[0x0][0x380] ;  /* 0x0000e000ff087b82 */ /* 0x000ea20000000a00 */
[----:B------:R-:W4:Y:S01]  /*0620*/  LDG.E R12, desc[UR4][R12.64] ;  /* 0x000000040c0c7981 */ /* 0x000f22000c1e1900 */
[----:B---3--:R-:W-:-:S06]  /*0630*/  IMAD.WIDE.U32 R14, R17, 0x4, R6 ;  /* 0x00000004110e7825 */ /* 0x008fcc00078e0006 */
[----:B------:R-:W4:Y:S01]  /*0640*/  LDG.E R14, desc[UR4][R14.64] ;  /* 0x000000040e0e7981 */ /* 0x000f22000c1e1900 */
[----:B------:R-:W-:Y:S02]  /*0650*/  IADD3 R4, P1, PT, R2, R5, RZ ;  /* 0x0000000502047210 */ /* 0x000fe40007f3e0ff */
[----:B-1----:R-:W-:Y:S02]  /*0660*/  IADD3 R21, PT, PT, R17, R0, RZ ;  /* 0x0000000011157210 */ /* 0x002fe40007ffe0ff */
[----:B------:R-:W-:Y:S02]  /*0670*/  IADD3.X R16, PT, PT, RZ, RZ, RZ, P1, !PT ;  /* 0x000000ffff107210 */ /* 0x000fe40000ffe4ff */
[----:B--2---:R-:W-:-:S04]  /*0680*/  LEA R8, P1, R4, R8, 0x2 ;  /* 0x0000000804087211 */ /* 0x004fc800078210ff */
[----:B------:R-:W-:Y:S01]  /*0690*/  LEA.HI.X R9, R4, R9, R16, 0x2, P1 ;  /* 0x0000000904097211 */ /* 0x000fe200008f1410 */
[----:B------:R-:W-:-:S04]  /*06a0*/  IMAD.WIDE.U32 R16, R21, 0x4, R6 ;  /* 0x0000000415107825 */ /* 0x000fc800078e0006 */
[----:B----45:R-:W-:-:S05]  /*06b0*/  IMAD R19, R12, R14, R19 ;  /* 0x0000000e0c137224 */ /* 0x030fca00078e0213 */
[----:B------:R1:W-:Y:S04]  /*06c0*/  STG.E desc[UR4][R10.64], R19 ;  /* 0x000000130a007986 */ /* 0x0003e8000c101904 */
[----:B------:R-:W2:Y:S04]  /*06d0*/  LDG.E R16, desc[UR4][R16.64] ;  /* 0x0000000410107981 */ /* 0x000ea8000c1e1900 */
[----:B------:R-:W2:Y:S01]  /*06e0*/  LDG.E R4, desc[UR4][R8.64+0x4] ;  /* 0x0000040408047981 */ /* 0x000ea2000c1e1900 */
[----:B------:R-:W-:-:S05]  /*06f0*/  IADD3 R21, PT, PT, R21, R0, RZ ;  /* 0x0000000015157210 */ /* 0x000fca0007ffe0ff */
[----:B------:R-:W-:-:S04]  /*0700*/  IMAD.WIDE.U32 R12, R21, 0x4, R6 ;  /* 0x00000004150c7825 */ /* 0x000fc800078e0006 */
[----:B--2---:R-:W-:-:S05]  /*0710*/  IMAD R15, R4, R16, R19 ;  /* 0x00000010040f7224 */ /* 0x004fca00078e0213 */
[----:B------:R2:W-:Y:S04]  /*0720*/  STG.E desc[UR4][R10.64], R15 ;  /* 0x0000000f0a007986 */ /* 0x0005e8000c101904 */
[----:B------:R-:W3:Y:S04]  /*0730*/  LDG.E R12, desc[UR4][R12.64] ;  /* 0x000000040c0c7981 */ /* 0x000ee8000c1e1900 */
[----:B------:R-:W3:Y:S01]  /*0740*/  LDG.E R4, desc[UR4][R8.64+0x8] ;  /* 0x0000080408047981 */ /* 0x000ee2000c1e1900 */
[----:B------:R-:W-:-:S04]  /*0750*/  IMAD.IADD R23, R21, 0x1, R0 ;  /* 0x0000000115177824 */ /* 0x000fc800078e0200 */
[----:B------:R-:W-:-:S04]  /*0760*/  IMAD.WIDE.U32 R6, R23, 0x4, R6 ;  /* 0x0000000417067825 */ /* 0x000fc800078e0006 */
[----:B---3--:R-:W-:-:S05]  /*0770*/  IMAD R21, R4, R12, R15 ;  /* 0x0000000c04157224 */ /* 0x008fca00078e020f */
[----:B------:R2:W-:Y:S04]  /*0780*/  STG.E desc[UR4][R10.64], R21 ;  /* 0x000000150a007986 */ /* 0x0005e8000c101904 */
[----:B------:R-:W1:Y:S04]  /*0790*/  LDG.E R4, desc[UR4][R8.64+0xc] ;  /* 0x00000c0408047981 */ /* 0x000e68000c1e1900 */
[----:B------:R-:W1:Y:S01]  /*07a0*/  LDG.E R6, desc[UR4][R6.64] ;  /* 0x0000000406067981 */ /* 0x000e62000c1e1900 */
[----:B------:R-:W-:Y:S01]  /*07b0*/  IADD3 R5, PT, PT, R5, 0x4, RZ ;  /* 0x0000000405057810 */ /* 0x000fe20007ffe0ff */
[----:B-1----:R-:W-:-:S05]  /*07c0*/  IMAD R19, R4, R6, R21 ;  /* 0x0000000604137224 */ /* 0x002fca00078e0215 */
[----:B------:R2:W-:Y:S02]  /*07d0*/  STG.E desc[UR4][R10.64], R19 ;  /* 0x000000130a007986 */ /* 0x0005e4000c101904 */
.L_x_2:
[----:B------:R-:W-:Y:S05]  /*07e0*/  @!P0 EXIT ;  /* 0x000000000000894d */ /* 0x000fea0003800000 */
[----:B------:R-:W-:Y:S02]  /*07f0*/  ISETP.NE.AND P1, PT, R18, 0x1, PT ;  /* 0x000000011200780c */ /* 0x000fe40003f25270 */
[----:B------:R-:W-:-:S04]  /*0800*/  LOP3.LUT R4, R0, 0x1, RZ, 0xc0, !PT ;  /* 0x0000000100047812 */ /* 0x000fc800078ec0ff */
[----:B------:R-:W-:-:S07]  /*0810*/  ISETP.NE.U32.AND P0, PT, R4, 0x1, PT ;  /* 0x000000010400780c */ /* 0x000fce0003f05070 */
[----:B------:R-:W-:Y:S06]  /*0820*/  @!P1 BRA `(.L_x_3) ;  /* 0x0000000000589947 */ /* 0x000fec0003800000 */
[----:B------:R-:W3:Y:S01]  /*0830*/  LDC.64 R8, c[0x0][0x380] ;  /* 0x0000e000ff087b82 */ /* 0x000ee20000000a00 */
[----:B------:R-:W-:Y:S01]  /*0840*/  IADD3 R13, PT, PT, R2, R5, RZ ;  /* 0x00000005020d7210 */ /* 0x000fe20007ffe0ff */
[----:B------:R-:W-:-:S06]  /*0850*/  IMAD R17, R5, R0, R3 ;  /* 0x0000000005117224 */ /* 0x000fcc00078e0203 */
[----:B------:R-:W2:Y:S01]  /*0860*/  LDC.64 R6, c[0x0][0x388] ;  /* 0x0000e200ff067b82 */ /* 0x000ea20000000a00 */
[----:B---3--:R-:W-:-:S07]  /*0870*/  IMAD.WIDE.U32 R12, R13, 0x4, R8 ;  /* 0x000000040d0c7825 */ /* 0x008fce00078e0008 */
[----:B------:R-:W3:Y:S01]  /*0880*/  LDC.64 R8, c[0x0][0x380] ;  /* 0x0000e000ff087b82 */ /* 0x000ee20000000a00 */
[----:B------:R-:W4:Y:S01]  /*0890*/  LDG.E R12, desc[UR4][R12.64] ;  /* 0x000000040c0c7981 */ /* 0x000f22000c1e1900 */
[----:B--2---:R-:W-:-:S06]  /*08a0*/  IMAD.WIDE.U32 R14, R17, 0x4, R6 ;  /* 0x00000004110e7825 */ /* 0x004fcc00078e0006 */
[----:B------:R-:W4:Y:S01]  /*08b0*/  LDG.E R14, desc[UR4][R14.64] ;  /* 0x000000040e0e7981 */ /* 0x000f22000c1e1900 */
[----:B------:R-:W-:Y:S02]  /*08c0*/  IADD3 R4, P1, PT, R2, R5, RZ ;  /* 0x0000000502047210 */ /* 0x000fe40007f3e0ff */
[----:B-1----:R-:W-:Y:S02]  /*08d0*/  IADD3 R21, PT, PT, R17, R0, RZ ;  /* 0x0000000011157210 */ /* 0x002fe40007ffe0ff */
[----:B------:R-:W-:-:S03]  /*08e0*/  IADD3.X R16, PT, PT, RZ, RZ, RZ, P1, !PT ;  /* 0x000000ffff107210 */ /* 0x000fc60000ffe4ff */
[----:B------:R-:W-:Y:S01]  /*08f0*/  IMAD.WIDE.U32 R6, R21, 0x4, R6 ;  /* 0x0000000415067825 */ /* 0x000fe200078e0006 */
[----:B---3--:R-:W-:-:S04]  /*0900*/  LEA R8, P1, R4, R8, 0x2 ;  /* 0x0000000804087211 */ /* 0x008fc800078210ff */
[----:B------:R-:W-:Y:S01]  /*0910*/  LEA.HI.X R9, R4, R9, R16, 0x2, P1 ;  /* 0x0000000904097211 */ /* 0x000fe200008f1410 */
[----:B----45:R-:W-:-:S05]  /*0920*/  IMAD R17, R12, R14, R19 ;  /* 0x0000000e0c117224 */ /* 0x030fca00078e0213 */
[----:B------:R3:W-:Y:S04]  /*0930*/  STG.E desc[UR4][R10.64], R17 ;  /* 0x000000110a007986 */ /* 0x0007e8000c101904 */
[----:B------:R-:W2:Y:S04]  /*0940*/  LDG.E R8, desc[UR4][R8.64+0x4] ;  /* 0x0000040408087981 */ /* 0x000ea8000c1e1900 */
[----:B------:R-:W2:Y:S01]  /*0950*/  LDG.E R6, desc[UR4][R6.64] ;  /* 0x0000000406067981 */ /* 0x000ea2000c1e1900 */
[----:B------:R-:W-:Y:S01]  /*0960*/  IADD3 R5, PT, PT, R5, 0x2, RZ ;  /* 0x0000000205057810 */ /* 0x000fe20007ffe0ff */
[----:B--2---:R-:W-:-:S05]  /*0970*/  IMAD R19, R8, R6, R17 ;  /* 0x0000000608137224 */ /* 0x004fca00078e0211 */
[----:B------:R3:W-:Y:S02]  /*0980*/  STG.E desc[UR4][R10.64], R19 ;  /* 0x000000130a007986 */ /* 0x0007e4000c101904 */
.L_x_3:
[----:B------:R-:W-:Y:S05]  /*0990*/  @P0 EXIT ;  /* 0x000000000000094d */ /* 0x000fea0003800000 */
[----:B------:R-:W4:Y:S01]  /*09a0*/  LDC.64 R6, c[0x0][0x380] ;  /* 0x0000e000ff067b82 */ /* 0x000f220000000a00 */
[----:B------:R-:W-:Y:S01]  /*09b0*/  IADD3 R13, PT, PT, R2, R5, RZ ;  /* 0x00000005020d7210 */ /* 0x000fe20007ffe0ff */
[----:B------:R-:W-:-:S06]  /*09c0*/  IMAD R5, R5, R0, R3 ;  /* 0x0000000005057224 */ /* 0x000fcc00078e0203 */
[----:B------:R-:W0:Y:S01]  /*09d0*/  LDC.64 R8, c[0x0][0x388] ;  /* 0x0000e200ff087b82 */ /* 0x000e220000000a00 */
[----:B----4-:R-:W-:-:S06]  /*09e0*/  IMAD.WIDE.U32 R2, R13, 0x4, R6 ;  /* 0x000000040d027825 */ /* 0x010fcc00078e0006 */
[----:B------:R-:W1:Y:S01]  /*09f0*/  LDG.E R2, desc[UR4][R2.64] ;  /* 0x0000000402027981 */ /* 0x000e62000c1e1900 */
[----:B0-----:R-:W-:-:S06]  /*0a00*/  IMAD.WIDE.U32 R4, R5, 0x4, R8 ;  /* 0x0000000405047825 */ /* 0x001fcc00078e0008 */
[----:B------:R-:W1:Y:S02]  /*0a10*/  LDG.E R4, desc[UR4][R4.64] ;  /* 0x0000000404047981 */ /* 0x000e64000c1e1900 */
[----:B-123-5:R-:W-:-:S05]  /*0a20*/  IMAD R19, R2, R4, R19 ;  /* 0x0000000402137224 */ /* 0x02efca00078e0213 */
[----:B------:R-:W-:Y:S01]  /*0a30*/  STG.E desc[UR4][R10.64], R19 ;  /* 0x000000130a007986 */ /* 0x000fe2000c101904 */
[----:B------:R-:W-:Y:S05]  /*0a40*/  EXIT ;  /* 0x000000000000794d */ /* 0x000fea0003800000 */
.L_x_4:
[----:B------:R-:W-:-:S00]  /*0a50*/  BRA `(.L_x_4) ;  /* 0xfffffffc00fc7947 */ /* 0x000fc0000383ffff */
[----:B------:R-:W-:-:S00]  /*0a60*/  NOP ;  /* 0x0000000000007918 */ /* 0x000fc00000000000 */
        /* <DEDUP_REMOVED lines=9> */
.L_x_6:


//--------------------- .text._Z18fill_matrix_devicePii --------------------------
	.section	.text._Z18fill_matrix_devicePii,"ax",@progbits
	.align	128
        .global         _Z18fill_matrix_devicePii
        .type           _Z18fill_matrix_devicePii,@function
        .size           _Z18fill_matrix_devicePii,(.L_x_7 - _Z18fill_matrix_devicePii)
        .other          _Z18fill_matrix_devicePii,@"STO_CUDA_ENTRY STV_DEFAULT"
_Z18fill_matrix_devicePii:
.text._Z18fill_matrix_devicePii:
[----:B------:R-:W-:Y:S01]  /*0000*/  LDC R1, c[0x0][0x37c] ;  /* 0x0000df00ff017b82 */ /* 0x000fe20000000800 */
[----:B------:R-:W0:Y:S07]  /*0010*/  S2R R5, SR_CTAID.X ;  /* 0x0000000000057919 */ /* 0x000e2e0000002500 */
[----:B------:R-:W1:Y:S01]  /*0020*/  LDC R7, c[0x0][0x388] ;  /* 0x0000e200ff077b82 */ /* 0x000e620000000800 */
[----:B------:R-:W2:Y:S01]  /*0030*/  LDCU.64 UR4, c[0x0][0x358] ;  /* 0x00006b00ff0477ac */ /* 0x000ea20008000a00 */
[----:B------:R-:W0:Y:S06]  /*0040*/  S2R R4, SR_CTAID.Y ;  /* 0x0000000000047919 */ /* 0x000e2c0000002600 */
[----:B------:R-:W3:Y:S01]  /*0050*/  LDC.64 R2, c[0x0][0x380] ;  /* 0x0000e000ff027b82 */ /* 0x000ee20000000a00 */
[----:B0-----:R-:W-:-:S02]  /*0060*/  IMAD R0, R5, R4, R4 ;  /* 0x0000000405007224 */ /* 0x001fc400078e0204 */
[----:B-1----:R-:W-:-:S03]  /*0070*/  IMAD R7, R5, R7, R4 ;  /* 0x0000000705077224 */ /* 0x002fc600078e0204 */
[----:B------:R-:W-:Y:S01]  /*0080*/  IADD3 R5, PT, PT, R5, 0x1, R0 ;  /* 0x0000000105057810 */ /* 0x000fe20007ffe000 */
[----:B---3--:R-:W-:-:S05]  /*0090*/  IMAD.WIDE R2, R7, 0x4, R2 ;  /* 0x0000000407027825 */ /* 0x008fca00078e0202 */
[----:B--2---:R-:W-:Y:S01]  /*00a0*/  STG.E desc[UR4][R2.64], R5 ;  /* 0x0000000502007986 */ /* 0x004fe2000c101904 */
[----:B------:R-:W-:Y:S05]  /*00b0*/  EXIT ;  /* 0x000000000000794d */ /* 0x000fea0003800000 */
.L_x_5:
        /* <DEDUP_REMOVED lines=12> */
.L_x_7:


//--------------------- .nv.shared.reserved.0     --------------------------
	.section	.nv.shared.reserved.0,"aw",@nobits
	.weak		__nv_reservedSMEM_offset_0_alias
	.size		__nv_reservedSMEM_offset_0_alias, 0, 64
	.other		__nv_reservedSMEM_offset_0_alias,@"STO_CUDA_RESERVED_SHARED STV_DEFAULT"
__nv_reservedSMEM_offset_0_alias:
	.zero		0
	.zero		64


//--------------------- .nv.constant0._Z18matrix_mult_devicePiS_S_i --------------------------
	.section	.nv.constant0._Z18matrix_mult_devicePiS_S_i,"a",@progbits
	.sectionflags	@""
	.align	4
.nv.constant0._Z18matrix_mult_devicePiS_S_i:
	.zero		924


//--------------------- .nv.constant0._Z18fill_matrix_devicePii --------------------------
	.section	.nv.constant0._Z18fill_matrix_devicePii,"a",@progbits
	.sectionflags	@""
	.align	4
.nv.constant0._Z18fill_matrix_devicePii:
	.zero		908


//--------------------- SYMBOLS --------------------------

	.type		.nv.reservedSmem.offset0,@object
	.size		.nv.reservedSmem.offset0,0x4
